//
// Generated by NVIDIA NVVM Compiler
//
// Compiler Build ID: CL-36424714
// Cuda compilation tools, release 13.0, V13.0.88
// Based on NVVM 20.0.0
//

.version 9.0
.target sm_100
.address_size 64

	// .globl	_Z13rmsNormKernelPKfS0_Pfif
// _ZZ14blockReduceSumfE6shared has been demoted
// _ZZ13rmsNormKernelPKfS0_PfifE9s_rms_inv has been demoted

.visible .entry _Z13rmsNormKernelPKfS0_Pfif(
	.param .u64 .ptr .align 1 _Z13rmsNormKernelPKfS0_Pfif_param_0,
	.param .u64 .ptr .align 1 _Z13rmsNormKernelPKfS0_Pfif_param_1,
	.param .u64 .ptr .align 1 _Z13rmsNormKernelPKfS0_Pfif_param_2,
	.param .u32 _Z13rmsNormKernelPKfS0_Pfif_param_3,
	.param .f32 _Z13rmsNormKernelPKfS0_Pfif_param_4
)
{
	.reg .pred 	%p<19>;
	.reg .b32 	%r<41>;
	.reg .b32 	%f<44>;
	.reg .b64 	%rd<19>;
	// demoted variable
	.shared .align 4 .b8 _ZZ14blockReduceSumfE6shared[128];
	// demoted variable
	.shared .align 4 .f32 _ZZ13rmsNormKernelPKfS0_PfifE9s_rms_inv;
	ld.param.u64 	%rd7, [_Z13rmsNormKernelPKfS0_Pfif_param_0];
	ld.param.u64 	%rd5, [_Z13rmsNormKernelPKfS0_Pfif_param_1];
	ld.param.u64 	%rd6, [_Z13rmsNormKernelPKfS0_Pfif_param_2];
	ld.param.u32 	%r9, [_Z13rmsNormKernelPKfS0_Pfif_param_3];
	ld.param.f32 	%f9, [_Z13rmsNormKernelPKfS0_Pfif_param_4];
	cvta.to.global.u64 	%rd8, %rd7;
	mov.u32 	%r10, %ctaid.x;
	mul.lo.s32 	%r11, %r9, %r10;
	cvt.s64.s32 	%rd1, %r11;
	mul.wide.s32 	%rd9, %r11, 4;
	add.s64 	%rd2, %rd8, %rd9;
	mov.u32 	%r40, %tid.x;
	setp.ge.s32 	%p1, %r40, %r9;
	mov.f32 	%f42, 0f00000000;
	@%p1 bra 	$L__BB0_3;
	mov.f32 	%f42, 0f00000000;
	mov.u32 	%r2, %ntid.x;
	mov.u32 	%r39, %r40;
$L__BB0_2:
	mul.wide.s32 	%rd10, %r39, 4;
	add.s64 	%rd11, %rd2, %rd10;
	ld.global.nc.f32 	%f12, [%rd11];
	fma.rn.f32 	%f42, %f12, %f12, %f42;
	add.s32 	%r39, %r39, %r2;
	setp.lt.s32 	%p2, %r39, %r9;
	@%p2 bra 	$L__BB0_2;
$L__BB0_3:
	and.b32  	%r5, %r40, 31;
	mov.b32 	%r12, %f42;
	shfl.sync.down.b32	%r13|%p3, %r12, 16, 31, -1;
	mov.b32 	%f13, %r13;
	add.f32 	%f14, %f42, %f13;
	mov.b32 	%r14, %f14;
	shfl.sync.down.b32	%r15|%p4, %r14, 8, 31, -1;
	mov.b32 	%f15, %r15;
	add.f32 	%f16, %f14, %f15;
	mov.b32 	%r16, %f16;
	shfl.sync.down.b32	%r17|%p5, %r16, 4, 31, -1;
	mov.b32 	%f17, %r17;
	add.f32 	%f18, %f16, %f17;
	mov.b32 	%r18, %f18;
	shfl.sync.down.b32	%r19|%p6, %r18, 2, 31, -1;
	mov.b32 	%f19, %r19;
	add.f32 	%f20, %f18, %f19;
	mov.b32 	%r20, %f20;
	shfl.sync.down.b32	%r21|%p7, %r20, 1, 31, -1;
	mov.b32 	%f21, %r21;
	add.f32 	%f4, %f20, %f21;
	setp.ne.s32 	%p8, %r5, 0;
	@%p8 bra 	$L__BB0_5;
	shr.u32 	%r22, %r40, 3;
	mov.u32 	%r23, _ZZ14blockReduceSumfE6shared;
	add.s32 	%r24, %r23, %r22;
	st.shared.f32 	[%r24], %f4;
$L__BB0_5:
	bar.sync 	0;
	mov.u32 	%r6, %ntid.x;
	shr.u32 	%r25, %r6, 5;
	setp.ge.u32 	%p9, %r40, %r25;
	mov.f32 	%f43, 0f00000000;
	@%p9 bra 	$L__BB0_7;
	shl.b32 	%r26, %r5, 2;
	mov.u32 	%r27, _ZZ14blockReduceSumfE6shared;
	add.s32 	%r28, %r27, %r26;
	ld.shared.f32 	%f43, [%r28];
$L__BB0_7:
	setp.gt.u32 	%p10, %r40, 31;
	@%p10 bra 	$L__BB0_10;
	mov.b32 	%r29, %f43;
	shfl.sync.down.b32	%r30|%p11, %r29, 16, 31, -1;
	mov.b32 	%f23, %r30;
	add.f32 	%f24, %f43, %f23;
	mov.b32 	%r31, %f24;
	shfl.sync.down.b32	%r32|%p12, %r31, 8, 31, -1;
	mov.b32 	%f25, %r32;
	add.f32 	%f26, %f24, %f25;
	mov.b32 	%r33, %f26;
	shfl.sync.down.b32	%r34|%p13, %r33, 4, 31, -1;
	mov.b32 	%f27, %r34;
	add.f32 	%f28, %f26, %f27;
	mov.b32 	%r35, %f28;
	shfl.sync.down.b32	%r36|%p14, %r35, 2, 31, -1;
	mov.b32 	%f29, %r36;
	add.f32 	%f30, %f28, %f29;
	mov.b32 	%r37, %f30;
	shfl.sync.down.b32	%r38|%p15, %r37, 1, 31, -1;
	mov.b32 	%f31, %r38;
	add.f32 	%f7, %f30, %f31;
	setp.ne.s32 	%p16, %r40, 0;
	@%p16 bra 	$L__BB0_10;
	cvt.rn.f32.s32 	%f32, %r9;
	div.rn.f32 	%f33, %f7, %f32;
	add.f32 	%f34, %f9, %f33;
	sqrt.rn.f32 	%f35, %f34;
	rcp.rn.f32 	%f36, %f35;
	st.shared.f32 	[_ZZ13rmsNormKernelPKfS0_PfifE9s_rms_inv], %f36;
$L__BB0_10:
	setp.ge.s32 	%p17, %r40, %r9;
	bar.sync 	0;
	@%p17 bra 	$L__BB0_13;
	ld.shared.f32 	%f8, [_ZZ13rmsNormKernelPKfS0_PfifE9s_rms_inv];
	cvta.to.global.u64 	%rd3, %rd5;
	cvta.to.global.u64 	%rd4, %rd6;
$L__BB0_12:
	cvt.s64.s32 	%rd12, %r40;
	mul.wide.s32 	%rd13, %r40, 4;
	add.s64 	%rd14, %rd2, %rd13;
	ld.global.nc.f32 	%f37, [%rd14];
	mul.f32 	%f38, %f8, %f37;
	add.s64 	%rd15, %rd3, %rd13;
	ld.global.nc.f32 	%f39, [%rd15];
	mul.f32 	%f40, %f38, %f39;
	add.s64 	%rd16, %rd12, %rd1;
	shl.b64 	%rd17, %rd16, 2;
	add.s64 	%rd18, %rd4, %rd17;
	st.global.f32 	[%rd18], %f40;
	add.s32 	%r40, %r40, %r6;
	setp.lt.s32 	%p18, %r40, %r9;
	@%p18 bra 	$L__BB0_12;
$L__BB0_13:
	ret;

}


// ===== COMPILED SASS (sm_100) =====

	.target	sm_100

	.elftype	@"ET_EXEC"


//--------------------- .note.nv.tkinfo           --------------------------
	.section	.note.nv.tkinfo,"",@"SHT_NOTE"
	.sectionflags	@"SHF_NOTE_NV_TKINFO"
	.tkinfo
        /*0018*/ 	.word	0x00000002
        /*0030*/ 	.string	""
        /*0030*/ 	.string	"ptxas"
        /*0030*/ 	.string	"Cuda compilation tools, release 13.0, V13.0.88"
        /*0030*/ 	.string	"Build cuda_13.0.r13.0/compiler.36424714_0"
        /*0030*/ 	.string	"-arch sm_100 -m 64 "



//--------------------- .note.nv.cuinfo           --------------------------
	.section	.note.nv.cuinfo,"",@"SHT_NOTE"
	.sectionflags	@"SHF_NOTE_NV_CUINFO"
        /*0018*/ 	.short	0x0002
        /*001a*/ 	.short	0x0064
        /*001c*/ 	.short	0x0082
	.zero		2


//--------------------- .nv.info                  --------------------------
	.section	.nv.info,"",@"SHT_CUDA_INFO"
	.align	4


	//----- nvinfo : EIATTR_REGCOUNT
	.align		4
        /*0000*/ 	.byte	0x04, 0x2f
        /*0002*/ 	.short	(.L_1 - .L_0)
	.align		4
.L_0:
        /*0004*/ 	.word	index@(_Z13rmsNormKernelPKfS0_Pfif)
        /*0008*/ 	.word	0x00000015


	//----- nvinfo : EIATTR_FRAME_SIZE
	.align		4
.L_1:
        /*000c*/ 	.byte	0x04, 0x11
        /*000e*/ 	.short	(.L_3 - .L_2)
	.align		4
.L_2:
        /*0010*/ 	.word	index@($__internal_2_$__cuda_sm3x_div_rn_noftz_f32_slowpath)
        /*0014*/ 	.word	0x00000000


	//----- nvinfo : EIATTR_FRAME_SIZE
	.align		4
.L_3:
        /*0018*/ 	.byte	0x04, 0x11
        /*001a*/ 	.short	(.L_5 - .L_4)
	.align		4
.L_4:
        /*001c*/ 	.word	index@($__internal_1_$__cuda_sm20_sqrt_rn_f32_slowpath)
        /*0020*/ 	.word	0x00000000


	//----- nvinfo : EIATTR_FRAME_SIZE
	.align		4
.L_5:
        /*0024*/ 	.byte	0x04, 0x11
        /*0026*/ 	.short	(.L_7 - .L_6)
	.align		4
.L_6:
        /*0028*/ 	.word	index@($__internal_0_$__cuda_sm20_rcp_rn_f32_slowpath)
        /*002c*/ 	.word	0x00000000


	//----- nvinfo : EIATTR_FRAME_SIZE
	.align		4
.L_7:
        /*0030*/ 	.byte	0x04, 0x11
        /*0032*/ 	.short	(.L_9 - .L_8)
	.align		4
.L_8:
        /*0034*/ 	.word	index@(_Z13rmsNormKernelPKfS0_Pfif)
        /*0038*/ 	.word	0x00000000


	//----- nvinfo : EIATTR_MIN_STACK_SIZE
	.align		4
.L_9:
        /*003c*/ 	.byte	0x04, 0x12
        /*003e*/ 	.short	(.L_11 - .L_10)
	.align		4
.L_10:
        /*0040*/ 	.word	index@(_Z13rmsNormKernelPKfS0_Pfif)
        /*0044*/ 	.word	0x00000000
.L_11:


//--------------------- .nv.compat                --------------------------
	.section	.nv.compat,"",@"SHT_CUDA_COMPAT_INFO"
	.align	4
        /*0000*/ 	.byte	0x02, 0x09, 0x00, 0x00, 0x02, 0x02, 0x01, 0x00, 0x02, 0x05, 0x05, 0x00, 0x03, 0x07, 0x01, 0x01
        /*0010*/ 	.byte	0x02, 0x03, 0x00, 0x00, 0x02, 0x06, 0x01, 0x00, 0x04, 0x0b, 0x08, 0x00, 0x01, 0x00, 0x00, 0x00
        /*0020*/ 	.byte	0x00, 0x00, 0x00, 0x00


//--------------------- .nv.info._Z13rmsNormKernelPKfS0_Pfif --------------------------
	.section	.nv.info._Z13rmsNormKernelPKfS0_Pfif,"",@"SHT_CUDA_INFO"
	.sectionflags	@""
	.align	4


	//----- nvinfo : EIATTR_CUDA_API_VERSION
	.align		4
        /*0000*/ 	.byte	0x04, 0x37
        /*0002*/ 	.short	(.L_13 - .L_12)
.L_12:
        /*0004*/ 	.word	0x00000082


	//----- nvinfo : EIATTR_KPARAM_INFO
	.align		4
.L_13:
        /*0008*/ 	.byte	0x04, 0x17
        /*000a*/ 	.short	(.L_15 - .L_14)
.L_14:
        /*000c*/ 	.word	0x00000000
        /*0010*/ 	.short	0x0004
        /*0012*/ 	.short	0x001c
        /*0014*/ 	.byte	0x00, 0xf0, 0x11, 0x00


	//----- nvinfo : EIATTR_KPARAM_INFO
	.align		4
.L_15:
        /*0018*/ 	.byte	0x04, 0x17
        /*001a*/ 	.short	(.L_17 - .L_16)
.L_16:
        /*001c*/ 	.word	0x00000000
        /*0020*/ 	.short	0x0003
        /*0022*/ 	.short	0x0018
        /*0024*/ 	.byte	0x00, 0xf0, 0x11, 0x00


	//----- nvinfo : EIATTR_KPARAM_INFO
	.align		4
.L_17:
        /*0028*/ 	.byte	0x04, 0x17
        /*002a*/ 	.short	(.L_19 - .L_18)
.L_18:
        /*002c*/ 	.word	0x00000000
        /*0030*/ 	.short	0x0002
        /*0032*/ 	.short	0x0010
        /*0034*/ 	.byte	0x00, 0xf5, 0x21, 0x00


	//----- nvinfo : EIATTR_KPARAM_INFO
	.align		4
.L_19:
        /*0038*/ 	.byte	0x04, 0x17
        /*003a*/ 	.short	(.L_21 - .L_20)
.L_20:
        /*003c*/ 	.word	0x00000000
        /*0040*/ 	.short	0x0001
        /*0042*/ 	.short	0x0008
        /*0044*/ 	.byte	0x00, 0xf5, 0x21, 0x00


	//----- nvinfo : EIATTR_KPARAM_INFO
	.align		4
.L_21:
        /*0048*/ 	.byte	0x04, 0x17
        /*004a*/ 	.short	(.L_23 - .L_22)
.L_22:
        /*004c*/ 	.word	0x00000000
        /*0050*/ 	.short	0x0000
        /*0052*/ 	.short	0x0000
        /*0054*/ 	.byte	0x00, 0xf5, 0x21, 0x00


	//----- nvinfo : EIATTR_SPARSE_MMA_MASK
	.align		4
.L_23:
        /*0058*/ 	.byte	0x03, 0x50
        /*005a*/ 	.short	0x0000


	//----- nvinfo : EIATTR_MAXREG_COUNT
	.align		4
        /*005c*/ 	.byte	0x03, 0x1b
        /*005e*/ 	.short	0x00ff


	//----- nvinfo : EIATTR_NUM_BARRIERS
	.align		4
        /*0060*/ 	.byte	0x02, 0x4c
        /*0062*/ 	.byte	0x01
	.zero		1


	//----- nvinfo : EIATTR_MERCURY_ISA_VERSION
	.align		4
        /*0064*/ 	.byte	0x03, 0x5f
        /*0066*/ 	.short	0x0101


	//----- nvinfo : EIATTR_COOP_GROUP_MASK_REGIDS
	.align		4
        /*0068*/ 	.byte	0x04, 0x29
        /*006a*/ 	.short	(.L_25 - .L_24)


	//   ....[0]....
.L_24:
        /*006c*/ 	.word	0xffffffff


	//   ....[1]....
        /*0070*/ 	.word	0xffffffff


	//   ....[2]....
        /*0074*/ 	.word	0xffffffff


	//   ....[3]....
        /*0078*/ 	.word	0xffffffff


	//   ....[4]....
        /*007c*/ 	.word	0xffffffff


	//   ....[5]....
        /*0080*/ 	.word	0xffffffff


	//   ....[6]....
        /*0084*/ 	.word	0xffffffff


	//   ....[7]....
        /*0088*/ 	.word	0xffffffff


	//   ....[8]....
        /*008c*/ 	.word	0xffffffff


	//   ....[9]....
        /*0090*/ 	.word	0xffffffff


	//   ....[10]....
        /*0094*/ 	.word	0x0500000c


	//   ....[11]....
        /*0098*/ 	.word	0x0500000c


	//   ....[12]....
        /*009c*/ 	.word	0x0500000c


	//   ....[13]....
        /*00a0*/ 	.word	0x0500000c


	//   ....[14]....
        /*00a4*/ 	.word	0x0500000c


	//----- nvinfo : EIATTR_COOP_GROUP_INSTR_OFFSETS
	.align		4
.L_25:
        /*00a8*/ 	.byte	0x04, 0x28
        /*00aa*/ 	.short	(.L_27 - .L_26)


	//   ....[0]....
.L_26:
        /*00ac*/ 	.word	0x00000160


	//   ....[1]....
        /*00b0*/ 	.word	0x000001e0


	//   ....[2]....
        /*00b4*/ 	.word	0x00000230


	//   ....[3]....
        /*00b8*/ 	.word	0x00000260


	//   ....[4]....
        /*00bc*/ 	.word	0x000002a0


	//   ....[5]....
        /*00c0*/ 	.word	0x00000340


	//   ....[6]....
        /*00c4*/ 	.word	0x00000360


	//   ....[7]....
        /*00c8*/ 	.word	0x00000380


	//   ....[8]....
        /*00cc*/ 	.word	0x000003a0


	//   ....[9]....
        /*00d0*/ 	.word	0x000003c0


	//   ....[10]....
        /*00d4*/ 	.word	0x000008e0


	//   ....[11]....
        /*00d8*/ 	.word	0x00000950


	//   ....[12]....
        /*00dc*/ 	.word	0x000009c0


	//   ....[13]....
        /*00e0*/ 	.word	0x00000a30


	//   ....[14]....
        /*00e4*/ 	.word	0x00000aa0


	//----- nvinfo : EIATTR_VRC_CTA_INIT_COUNT
	.align		4
.L_27:
        /*00e8*/ 	.byte	0x02, 0x4a
	.zero		1
	.zero		1


	//----- nvinfo : EIATTR_EXIT_INSTR_OFFSETS
	.align		4
        /*00ec*/ 	.byte	0x04, 0x1c
        /*00ee*/ 	.short	(.L_29 - .L_28)


	//   ....[0]....
.L_28:
        /*00f0*/ 	.word	0x00000730


	//   ....[1]....
        /*00f4*/ 	.word	0x00000890


	//----- nvinfo : EIATTR_CRS_STACK_SIZE
	.align		4
.L_29:
        /*00f8*/ 	.byte	0x04, 0x1e
        /*00fa*/ 	.short	(.L_31 - .L_30)
.L_30:
        /*00fc*/ 	.word	0x00000000


	//----- nvinfo : EIATTR_CBANK_PARAM_SIZE
	.align		4
.L_31:
        /*0100*/ 	.byte	0x03, 0x19
        /*0102*/ 	.short	0x0020


	//----- nvinfo : EIATTR_PARAM_CBANK
	.align		4
        /*0104*/ 	.byte	0x04, 0x0a
        /*0106*/ 	.short	(.L_33 - .L_32)
	.align		4
.L_32:
        /*0108*/ 	.word	index@(.nv.constant0._Z13rmsNormKernelPKfS0_Pfif)
        /*010c*/ 	.short	0x0380
        /*010e*/ 	.short	0x0020


	//----- nvinfo : EIATTR_SW_WAR
	.align		4
.L_33:
        /*0110*/ 	.byte	0x04, 0x36
        /*0112*/ 	.short	(.L_35 - .L_34)
.L_34:
        /*0114*/ 	.word	0x00000008
.L_35:


//--------------------- .nv.callgraph             --------------------------
	.section	.nv.callgraph,"",@"SHT_CUDA_CALLGRAPH"
	.align	4
	.sectionentsize	8
	.align		4
        /*0000*/ 	.word	0x00000000
	.align		4
        /*0004*/ 	.word	0xffffffff
	.align		4
        /*0008*/ 	.word	0x00000000
	.align		4
        /*000c*/ 	.word	0xfffffffe
	.align		4
        /*0010*/ 	.word	0x00000000
	.align		4
        /*0014*/ 	.word	0xfffffffd
	.align		4
        /*0018*/ 	.word	0x00000000
	.align		4
        /*001c*/ 	.word	0xfffffffc


//--------------------- .text._Z13rmsNormKernelPKfS0_Pfif --------------------------
	.section	.text._Z13rmsNormKernelPKfS0_Pfif,"ax",@progbits
	.align	128
        .global         _Z13rmsNormKernelPKfS0_Pfif
        .type           _Z13rmsNormKernelPKfS0_Pfif,@function
        .size           _Z13rmsNormKernelPKfS0_Pfif,(.L_x_39 - _Z13rmsNormKernelPKfS0_Pfif)
        .other          _Z13rmsNormKernelPKfS0_Pfif,@"STO_CUDA_ENTRY STV_DEFAULT"
_Z13rmsNormKernelPKfS0_Pfif:
.text._Z13rmsNormKernelPKfS0_Pfif:
[----:B------:R-:W-:Y:S01]  /*0000*/  LDC R1, c[0x0][0x37c] ;  /* 0x0000df00ff017b82 */ /* 0x000fe20000000800 */
[----:B------:R-:W0:Y:S07]  /*0010*/  S2R R7, SR_TID.X ;  /* 0x0000000000077919 */ /* 0x000e2e0000002100 */
[----:B------:R-:W0:Y:S01]  /*0020*/  LDC R2, c[0x0][0x398] ;  /* 0x0000e600ff027b82 */ /* 0x000e220000000800 */
[----:B------:R-:W1:Y:S01]  /*0030*/  LDCU.64 UR6, c[0x0][0x358] ;  /* 0x00006b00ff0677ac */ /* 0x000e620008000a00 */
[----:B------:R-:W-:Y:S01]  /*0040*/  BSSY.RECONVERGENT B0, `(.L_x_0) ;  /* 0x0000011000007945 */ /* 0x000fe20003800200 */
[----:B------:R-:W-:-:S05]  /*0050*/  IMAD.MOV.U32 R0, RZ, RZ, RZ ;  /* 0x000000ffff007224 */ /* 0x000fca00078e00ff */
[----:B------:R-:W2:Y:S08]  /*0060*/  S2UR UR4, SR_CTAID.X ;  /* 0x00000000000479c3 */ /* 0x000eb00000002500 */
[----:B------:R-:W3:Y:S01]  /*0070*/  LDC.64 R4, c[0x0][0x380] ;  /* 0x0000e000ff047b82 */ /* 0x000ee20000000a00 */
[----:B0-----:R-:W-:Y:S01]  /*0080*/  ISETP.GE.AND P0, PT, R7, R2, PT ;  /* 0x000000020700720c */ /* 0x001fe20003f06270 */
[----:B--2---:R-:W-:-:S04]  /*0090*/  IMAD R6, R2, UR4, RZ ;  /* 0x0000000402067c24 */ /* 0x004fc8000f8e02ff */
[----:B---3--:R-:W-:-:S08]  /*00a0*/  IMAD.WIDE R4, R6, 0x4, R4 ;  /* 0x0000000406047825 */ /* 0x008fd000078e0204 */
[----:B-1----:R-:W-:Y:S05]  /*00b0*/  @P0 BRA `(.L_x_1) ;  /* 0x0000000000240947 */ /* 0x002fea0003800000 */
[----:B------:R-:W0:Y:S01]  /*00c0*/  LDC R10, c[0x0][0x360] ;  /* 0x0000d800ff0a7b82 */ /* 0x000e220000000800 */
[----:B------:R-:W-:Y:S02]  /*00d0*/  IMAD.MOV.U32 R0, RZ, RZ, RZ ;  /* 0x000000ffff007224 */ /* 0x000fe400078e00ff */
[----:B------:R-:W-:-:S07]  /*00e0*/  IMAD.MOV.U32 R3, RZ, RZ, R7 ;  /* 0x000000ffff037224 */ /* 0x000fce00078e0007 */
.L_x_2:
[----:B------:R-:W-:-:S06]  /*00f0*/  IMAD.WIDE R8, R3, 0x4, R4 ;  /* 0x0000000403087825 */ /* 0x000fcc00078e0204 */
[----:B------:R-:W2:Y:S01]  /*0100*/  LDG.E.CONSTANT R9, desc[UR6][R8.64] ;  /* 0x0000000608097981 */ /* 0x000ea2000c1e9900 */
[----:B0-----:R-:W-:-:S04]  /*0110*/  IADD3 R3, PT, PT, R10, R3, RZ ;  /* 0x000000030a037210 */ /* 0x001fc80007ffe0ff */
[----:B------:R-:W-:Y:S01]  /*0120*/  ISETP.GE.AND P0, PT, R3, R2, PT ;  /* 0x000000020300720c */ /* 0x000fe20003f06270 */
[----:B--2---:R-:W-:-:S12]  /*0130*/  FFMA R0, R9, R9, R0 ;  /* 0x0000000909007223 */ /* 0x004fd80000000000 */
[----:B------:R-:W-:Y:S05]  /*0140*/  @!P0 BRA `(.L_x_2) ;  /* 0xfffffffc00e88947 */ /* 0x000fea000383ffff */
.L_x_1:
[----:B------:R-:W-:Y:S05]  /*0150*/  BSYNC.RECONVERGENT B0 ;  /* 0x0000000000007941 */ /* 0x000fea0003800200 */
.L_x_0:
[----:B------:R-:W0:Y:S01]  /*0160*/  SHFL.DOWN PT, R3, R0, 0x10, 0x1f ;  /* 0x0a001f0000037f89 */ /* 0x000e2200000e0000 */
[----:B------:R-:W1:Y:S01]  /*0170*/  LDCU UR8, c[0x0][0x360] ;  /* 0x00006c00ff0877ac */ /* 0x000e620008000800 */
[----:B------:R-:W-:-:S13]  /*0180*/  LOP3.LUT P0, R12, R7, 0x1f, RZ, 0xc0, !PT ;  /* 0x0000001f070c7812 */ /* 0x000fda000780c0ff */
[----:B------:R-:W2:Y:S01]  /*0190*/  @!P0 S2R R11, SR_CgaCtaId ;  /* 0x00000000000b8919 */ /* 0x000ea20000008800 */
[----:B-1----:R-:W-:Y:S01]  /*01a0*/  USHF.R.U32.HI UR4, URZ, 0x5, UR8 ;  /* 0x00000005ff047899 */ /* 0x002fe20008011608 */
[----:B0-----:R-:W-:-:S05]  /*01b0*/  FADD R3, R3, R0 ;  /* 0x0000000003037221 */ /* 0x001fca0000000000 */
[----:B------:R-:W-:Y:S02]  /*01c0*/  ISETP.GE.U32.AND P1, PT, R7, UR4, PT ;  /* 0x0000000407007c0c */ /* 0x000fe4000bf26070 */
[----:B------:R-:W-:Y:S01]  /*01d0*/  @!P0 MOV R0, 0x400 ;  /* 0x0000040000008802 */ /* 0x000fe20000000f00 */
[----:B------:R-:W0:Y:S10]  /*01e0*/  SHFL.DOWN PT, R8, R3, 0x8, 0x1f ;  /* 0x09001f0003087f89 */ /* 0x000e3400000e0000 */
[----:B------:R-:W1:Y:S01]  /*01f0*/  @!P1 S2R R13, SR_CgaCtaId ;  /* 0x00000000000d9919 */ /* 0x000e620000008800 */
[----:B--2---:R-:W-:-:S04]  /*0200*/  @!P0 LEA R0, R11, R0, 0x18 ;  /* 0x000000000b008211 */ /* 0x004fc800078ec0ff */
[----:B------:R-:W-:Y:S01]  /*0210*/  @!P0 LEA.HI R0, R7, R0, RZ, 0x1d ;  /* 0x0000000007008211 */ /* 0x000fe200078fe8ff */
[----:B0-----:R-:W-:-:S05]  /*0220*/  FADD R8, R3, R8 ;  /* 0x0000000803087221 */ /* 0x001fca0000000000 */
[----:B------:R-:W0:Y:S02]  /*0230*/  SHFL.DOWN PT, R9, R8, 0x4, 0x1f ;  /* 0x08801f0008097f89 */ /* 0x000e2400000e0000 */
[----:B0-----:R-:W-:Y:S01]  /*0240*/  FADD R9, R8, R9 ;  /* 0x0000000908097221 */ /* 0x001fe20000000000 */
[----:B------:R-:W-:-:S04]  /*0250*/  @!P1 MOV R8, 0x400 ;  /* 0x0000040000089802 */ /* 0x000fc80000000f00 */
[----:B------:R-:W0:Y:S01]  /*0260*/  SHFL.DOWN PT, R10, R9, 0x2, 0x1f ;  /* 0x08401f00090a7f89 */ /* 0x000e2200000e0000 */
[----:B-1----:R-:W-:-:S05]  /*0270*/  @!P1 LEA R13, R13, R8, 0x18 ;  /* 0x000000080d0d9211 */ /* 0x002fca00078ec0ff */
[----:B------:R-:W-:Y:S02]  /*0280*/  @!P1 IMAD R8, R12, 0x4, R13 ;  /* 0x000000040c089824 */ /* 0x000fe400078e020d */
[----:B0-----:R-:W-:-:S05]  /*0290*/  FADD R10, R9, R10 ;  /* 0x0000000a090a7221 */ /* 0x001fca0000000000 */
[----:B------:R-:W0:Y:S02]  /*02a0*/  SHFL.DOWN PT, R3, R10, 0x1, 0x1f ;  /* 0x08201f000a037f89 */ /* 0x000e2400000e0000 */
[----:B0-----:R-:W-:Y:S01]  /*02b0*/  FADD R9, R10, R3 ;  /* 0x000000030a097221 */ /* 0x001fe20000000000 */
[----:B------:R-:W-:-:S04]  /*02c0*/  IMAD.MOV.U32 R3, RZ, RZ, RZ ;  /* 0x000000ffff037224 */ /* 0x000fc800078e00ff */
[----:B------:R0:W-:Y:S01]  /*02d0*/  @!P0 STS [R0], R9 ;  /* 0x0000000900008388 */ /* 0x0001e20000000800 */
[----:B------:R-:W-:Y:S01]  /*02e0*/  BAR.SYNC.DEFER_BLOCKING 0x0 ;  /* 0x0000000000007b1d */ /* 0x000fe20000010000 */
[----:B------:R-:W-:-:S05]  /*02f0*/  ISETP.GT.U32.AND P0, PT, R7, 0x1f, PT ;  /* 0x0000001f0700780c */ /* 0x000fca0003f04070 */
[----:B------:R0:W1:Y:S08]  /*0300*/  @!P1 LDS R3, [R8] ;  /* 0x0000000008039984 */ /* 0x0000700000000800 */
[----:B0-----:R-:W-:Y:S05]  /*0310*/  @P0 BRA `(.L_x_3) ;  /* 0x0000000000f40947 */ /* 0x001fea0003800000 */
[----:B------:R-:W-:-:S03]  /*0320*/  UMOV UR4, 0xffffffff ;  /* 0xffffffff00047882 */ /* 0x000fc60000000000 */
[----:B------:R-:W-:Y:S05]  /*0330*/  BRA.DIV UR4, `(.L_x_4) ;  /* 0x0000000604587947 */ /* 0x000fea000b800000 */
[----:B-1----:R-:W0:Y:S02]  /*0340*/  SHFL.DOWN PT, R0, R3, 0x10, 0x1f ;  /* 0x0a001f0003007f89 */ /* 0x002e2400000e0000 */
[----:B0-----:R-:W-:-:S05]  /*0350*/  FADD R0, R0, R3 ;  /* 0x0000000300007221 */ /* 0x001fca0000000000 */
[----:B------:R-:W0:Y:S02]  /*0360*/  SHFL.DOWN PT, R9, R0, 0x8, 0x1f ;  /* 0x09001f0000097f89 */ /* 0x000e2400000e0000 */
[----:B0-----:R-:W-:-:S05]  /*0370*/  FADD R9, R0, R9 ;  /* 0x0000000900097221 */ /* 0x001fca0000000000 */
[----:B------:R-:W0:Y:S02]  /*0380*/  SHFL.DOWN PT, R8, R9, 0x4, 0x1f ;  /* 0x08801f0009087f89 */ /* 0x000e2400000e0000 */
[----:B0-----:R-:W-:-:S05]  /*0390*/  FADD R8, R9, R8 ;  /* 0x0000000809087221 */ /* 0x001fca0000000000 */
[----:B------:R-:W0:Y:S02]  /*03a0*/  SHFL.DOWN PT, R11, R8, 0x2, 0x1f ;  /* 0x08401f00080b7f89 */ /* 0x000e2400000e0000 */
[----:B0-----:R-:W-:-:S05]  /*03b0*/  FADD R11, R8, R11 ;  /* 0x0000000b080b7221 */ /* 0x001fca0000000000 */
[----:B------:R0:W1:Y:S02]  /*03c0*/  SHFL.DOWN PT, R10, R11, 0x1, 0x1f ;  /* 0x08201f000b0a7f89 */ /* 0x00006400000e0000 */
.L_x_19:
[----:B------:R-:W-:Y:S01]  /*03d0*/  ISETP.NE.AND P0, PT, R7, RZ, PT ;  /* 0x000000ff0700720c */ /* 0x000fe20003f05270 */
[----:B-1----:R-:W-:-:S12]  /*03e0*/  FADD R0, R11, R10 ;  /* 0x0000000a0b007221 */ /* 0x002fd80000000000 */
[----:B------:R-:W-:Y:S05]  /*03f0*/  @P0 BRA `(.L_x_3) ;  /* 0x0000000000bc0947 */ /* 0x000fea0003800000 */
[----:B------:R-:W-:Y:S01]  /*0400*/  I2FP.F32.S32 R3, R2 ;  /* 0x0000000200037245 */ /* 0x000fe20000201400 */
[----:B------:R-:W-:Y:S03]  /*0410*/  BSSY.RECONVERGENT B0, `(.L_x_5) ;  /* 0x000000c000007945 */ /* 0x000fe60003800200 */
[----:B------:R-:W1:Y:S08]  /*0420*/  MUFU.RCP R2, R3 ;  /* 0x0000000300027308 */ /* 0x000e700000001000 */
[----:B------:R-:W2:Y:S01]  /*0430*/  FCHK P0, R0, R3 ;  /* 0x0000000300007302 */ /* 0x000ea20000000000 */
[----:B-1----:R-:W-:-:S04]  /*0440*/  FFMA R9, -R3, R2, 1 ;  /* 0x3f80000003097423 */ /* 0x002fc80000000102 */
[----:B------:R-:W-:-:S04]  /*0450*/  FFMA R9, R2, R9, R2 ;  /* 0x0000000902097223 */ /* 0x000fc80000000002 */
[----:B------:R-:W-:-:S04]  /*0460*/  FFMA R2, R0, R9, RZ ;  /* 0x0000000900027223 */ /* 0x000fc800000000ff */
[----:B------:R-:W-:-:S04]  /*0470*/  FFMA R8, -R3, R2, R0 ;  /* 0x0000000203087223 */ /* 0x000fc80000000100 */
[----:B------:R-:W-:Y:S01]  /*0480*/  FFMA R2, R9, R8, R2 ;  /* 0x0000000809027223 */ /* 0x000fe20000000002 */
[----:B--2---:R-:W-:Y:S06]  /*0490*/  @!P0 BRA `(.L_x_6) ;  /* 0x00000000000c8947 */ /* 0x004fec0003800000 */
[----:B------:R-:W-:-:S07]  /*04a0*/  MOV R2, 0x4c0 ;  /* 0x000004c000027802 */ /* 0x000fce0000000f00 */
[----:B0-----:R-:W-:Y:S05]  /*04b0*/  CALL.REL.NOINC `($__internal_2_$__cuda_sm3x_div_rn_noftz_f32_slowpath) ;  /* 0x0000000800b47944 */ /* 0x001fea0003c00000 */
[----:B------:R-:W-:-:S07]  /*04c0*/  IMAD.MOV.U32 R2, RZ, RZ, R0 ;  /* 0x000000ffff027224 */ /* 0x000fce00078e0000 */
.L_x_6:
[----:B------:R-:W-:Y:S05]  /*04d0*/  BSYNC.RECONVERGENT B0 ;  /* 0x0000000000007941 */ /* 0x000fea0003800200 */
.L_x_5:
[----:B------:R-:W1:Y:S01]  /*04e0*/  LDCU UR4, c[0x0][0x39c] ;  /* 0x00007380ff0477ac */ /* 0x000e620008000800 */
[----:B------:R-:W-:Y:S01]  /*04f0*/  BSSY.RECONVERGENT B0, `(.L_x_7) ;  /* 0x000000d000007945 */ /* 0x000fe20003800200 */
[----:B-1----:R-:W-:-:S04]  /*0500*/  FADD R3, R2, UR4 ;  /* 0x0000000402037e21 */ /* 0x002fc80008000000 */
[----:B------:R1:W2:Y:S01]  /*0510*/  MUFU.RSQ R2, R3 ;  /* 0x0000000300027308 */ /* 0x0002a20000001400 */
[----:B------:R-:W-:-:S04]  /*0520*/  IADD3 R0, PT, PT, R3, -0xd000000, RZ ;  /* 0xf300000003007810 */ /* 0x000fc80007ffe0ff */
[----:B------:R-:W-:-:S13]  /*0530*/  ISETP.GT.U32.AND P0, PT, R0, 0x727fffff, PT ;  /* 0x727fffff0000780c */ /* 0x000fda0003f04070 */
[----:B-12---:R-:W-:Y:S05]  /*0540*/  @!P0 BRA `(.L_x_8) ;  /* 0x00000000000c8947 */ /* 0x006fea0003800000 */
[----:B0-----:R-:W-:-:S07]  /*0550*/  MOV R11, 0x570 ;  /* 0x00000570000b7802 */ /* 0x001fce0000000f00 */
[----:B------:R-:W-:Y:S05]  /*0560*/  CALL.REL.NOINC `($__internal_1_$__cuda_sm20_sqrt_rn_f32_slowpath) ;  /* 0x0000000800287944 */ /* 0x000fea0003c00000 */
[----:B------:R-:W-:Y:S05]  /*0570*/  BRA `(.L_x_9) ;  /* 0x0000000000107947 */ /* 0x000fea0003800000 */
.L_x_8:
[----:B------:R-:W-:Y:S01]  /*0580*/  FMUL.FTZ R0, R3, R2 ;  /* 0x0000000203007220 */ /* 0x000fe20000410000 */
[----:B------:R-:W-:-:S03]  /*0590*/  FMUL.FTZ R2, R2, 0.5 ;  /* 0x3f00000002027820 */ /* 0x000fc60000410000 */
[----:B------:R-:W-:-:S04]  /*05a0*/  FFMA R3, -R0, R0, R3 ;  /* 0x0000000000037223 */ /* 0x000fc80000000103 */
[----:B------:R-:W-:-:S07]  /*05b0*/  FFMA R0, R3, R2, R0 ;  /* 0x0000000203007223 */ /* 0x000fce0000000000 */
.L_x_9:
[----:B------:R-:W-:Y:S05]  /*05c0*/  BSYNC.RECONVERGENT B0 ;  /* 0x0000000000007941 */ /* 0x000fea0003800200 */
.L_x_7:
[----:B------:R-:W-:Y:S01]  /*05d0*/  VIADD R2, R0, 0x1800000 ;  /* 0x0180000000027836 */ /* 0x000fe20000000000 */
[----:B------:R-:W-:Y:S04]  /*05e0*/  BSSY.RECONVERGENT B0, `(.L_x_10) ;  /* 0x000000c000007945 */ /* 0x000fe80003800200 */
[----:B------:R-:W-:-:S04]  /*05f0*/  LOP3.LUT R2, R2, 0x7f800000, RZ, 0xc0, !PT ;  /* 0x7f80000002027812 */ /* 0x000fc800078ec0ff */
[----:B------:R-:W-:-:S13]  /*0600*/  ISETP.GT.U32.AND P0, PT, R2, 0x1ffffff, PT ;  /* 0x01ffffff0200780c */ /* 0x000fda0003f04070 */
[----:B------:R-:W-:Y:S05]  /*0610*/  @P0 BRA `(.L_x_11) ;  /* 0x0000000000100947 */ /* 0x000fea0003800000 */
[----:B------:R-:W-:-:S07]  /*0620*/  MOV R8, 0x640 ;  /* 0x0000064000087802 */ /* 0x000fce0000000f00 */
[----:B0-----:R-:W-:Y:S05]  /*0630*/  CALL.REL.NOINC `($__internal_0_$__cuda_sm20_rcp_rn_f32_slowpath) ;  /* 0x0000000400247944 */ /* 0x001fea0003c00000 */
[----:B------:R-:W-:Y:S01]  /*0640*/  IMAD.MOV.U32 R2, RZ, RZ, R3 ;  /* 0x000000ffff027224 */ /* 0x000fe200078e0003 */
[----:B------:R-:W-:Y:S06]  /*0650*/  BRA `(.L_x_12) ;  /* 0x0000000000107947 */ /* 0x000fec0003800000 */
.L_x_11:
[----:B------:R-:W1:Y:S02]  /*0660*/  MUFU.RCP R3, R0 ;  /* 0x0000000000037308 */ /* 0x000e640000001000 */
[----:B-1----:R-:W-:-:S04]  /*0670*/  FFMA R2, R3, R0, -1 ;  /* 0xbf80000003027423 */ /* 0x002fc80000000000 */
[----:B------:R-:W-:-:S04]  /*0680*/  FADD.FTZ R2, -R2, -RZ ;  /* 0x800000ff02027221 */ /* 0x000fc80000010100 */
[----:B------:R-:W-:-:S07]  /*0690*/  FFMA R2, R3, R2, R3 ;  /* 0x0000000203027223 */ /* 0x000fce0000000003 */
.L_x_12:
[----:B------:R-:W-:Y:S05]  /*06a0*/  BSYNC.RECONVERGENT B0 ;  /* 0x0000000000007941 */ /* 0x000fea0003800200 */
.L_x_10:
[----:B------:R-:W1:Y:S01]  /*06b0*/  S2UR UR5, SR_CgaCtaId ;  /* 0x00000000000579c3 */ /* 0x000e620000008800 */
[----:B------:R-:W-:Y:S02]  /*06c0*/  UMOV UR4, 0x400 ;  /* 0x0000040000047882 */ /* 0x000fe40000000000 */
[----:B-1----:R-:W-:-:S09]  /*06d0*/  ULEA UR4, UR5, UR4, 0x18 ;  /* 0x0000000405047291 */ /* 0x002fd2000f8ec0ff */
[----:B------:R2:W-:Y:S03]  /*06e0*/  STS [UR4+0x80], R2 ;  /* 0x00008002ff007988 */ /* 0x0005e60008000804 */
.L_x_3:
[----:B------:R-:W3:Y:S01]  /*06f0*/  LDC R18, c[0x0][0x398] ;  /* 0x0000e600ff127b82 */ /* 0x000ee20000000800 */
[----:B------:R-:W-:Y:S07]  /*0700*/  WARPSYNC.ALL ;  /* 0x0000000000007948 */ /* 0x000fee0003800000 */
[----:B------:R-:W-:Y:S01]  /*0710*/  BAR.SYNC.DEFER_BLOCKING 0x0 ;  /* 0x0000000000007b1d */ /* 0x000fe20000010000 */
[----:B---3--:R-:W-:-:S13]  /*0720*/  ISETP.GE.AND P0, PT, R7, R18, PT ;  /* 0x000000120700720c */ /* 0x008fda0003f06270 */
[----:B------:R-:W-:Y:S05]  /*0730*/  @P0 EXIT ;  /* 0x000000000000094d */ /* 0x000fea0003800000 */
[----:B------:R-:W3:Y:S01]  /*0740*/  S2UR UR5, SR_CgaCtaId ;  /* 0x00000000000579c3 */ /* 0x000ee20000008800 */
[----:B------:R-:W-:-:S07]  /*0750*/  UMOV UR4, 0x400 ;  /* 0x0000040000047882 */ /* 0x000fce0000000000 */
[----:B-12---:R-:W1:Y:S01]  /*0760*/  LDC.64 R2, c[0x0][0x388] ;  /* 0x0000e200ff027b82 */ /* 0x006e620000000a00 */
[----:B---3--:R-:W-:-:S09]  /*0770*/  ULEA UR4, UR5, UR4, 0x18 ;  /* 0x0000000405047291 */ /* 0x008fd2000f8ec0ff */
[----:B------:R-:W2:Y:S02]  /*0780*/  LDS R0, [UR4+0x80] ;  /* 0x00008004ff007984 */ /* 0x000ea40008000800 */
[----:B------:R-:W3:Y:S02]  /*0790*/  LDCU.64 UR4, c[0x0][0x390] ;  /* 0x00007200ff0477ac */ /* 0x000ee40008000a00 */
.L_x_13:
[----:B------:R-:W-:-:S04]  /*07a0*/  IMAD.WIDE R8, R7, 0x4, R4 ;  /* 0x0000000407087825 */ /* 0x000fc800078e0204 */
[C---:B01----:R-:W-:Y:S02]  /*07b0*/  IMAD.WIDE R10, R7.reuse, 0x4, R2 ;  /* 0x00000004070a7825 */ /* 0x043fe400078e0202 */
[----:B------:R-:W2:Y:S04]  /*07c0*/  LDG.E.CONSTANT R9, desc[UR6][R8.64] ;  /* 0x0000000608097981 */ /* 0x000ea8000c1e9900 */
[----:B----4-:R-:W4:Y:S01]  /*07d0*/  LDG.E.CONSTANT R11, desc[UR6][R10.64] ;  /* 0x000000060a0b7981 */ /* 0x010f22000c1e9900 */
[----:B------:R-:W-:Y:S02]  /*07e0*/  SHF.R.S32.HI R13, RZ, 0x1f, R7 ;  /* 0x0000001fff0d7819 */ /* 0x000fe40000011407 */
[----:B------:R-:W-:Y:S01]  /*07f0*/  IADD3 R15, P0, PT, R6, R7, RZ ;  /* 0x00000007060f7210 */ /* 0x000fe20007f1e0ff */
[----:B------:R-:W-:-:S03]  /*0800*/  VIADD R7, R7, UR8 ;  /* 0x0000000807077c36 */ /* 0x000fc60008000000 */
[----:B------:R-:W-:Y:S02]  /*0810*/  LEA.HI.X.SX32 R16, R6, R13, 0x1, P0 ;  /* 0x0000000d06107211 */ /* 0x000fe400000f0eff */
[----:B---3--:R-:W-:-:S04]  /*0820*/  LEA R12, P0, R15, UR4, 0x2 ;  /* 0x000000040f0c7c11 */ /* 0x008fc8000f8010ff */
[----:B------:R-:W-:Y:S02]  /*0830*/  LEA.HI.X R13, R15, UR5, R16, 0x2, P0 ;  /* 0x000000050f0d7c11 */ /* 0x000fe400080f1410 */
[----:B------:R-:W-:Y:S01]  /*0840*/  ISETP.GE.AND P0, PT, R7, R18, PT ;  /* 0x000000120700720c */ /* 0x000fe20003f06270 */
[----:B--2---:R-:W-:-:S04]  /*0850*/  FMUL R14, R0, R9 ;  /* 0x00000009000e7220 */ /* 0x004fc80000400000 */
[----:B----4-:R-:W-:-:S05]  /*0860*/  FMUL R15, R14, R11 ;  /* 0x0000000b0e0f7220 */ /* 0x010fca0000400000 */
[----:B------:R4:W-:Y:S03]  /*0870*/  STG.E desc[UR6][R12.64], R15 ;  /* 0x0000000f0c007986 */ /* 0x0009e6000c101906 */
[----:B------:R-:W-:Y:S05]  /*0880*/  @!P0 BRA `(.L_x_13) ;  /* 0xfffffffc00c48947 */ /* 0x000fea000383ffff */
[----:B------:R-:W-:Y:S05]  /*0890*/  EXIT ;  /* 0x000000000000794d */ /* 0x000fea0003800000 */
.L_x_4:
[----:B------:R-:W-:Y:S02]  /*08a0*/  HFMA2 R13, -RZ, RZ, 0, 9.5367431640625e-07 ;  /* 0x00000010ff0d7431 */ /* 0x000fe400000001ff */
[----:B------:R-:W-:Y:S02]  /*08b0*/  IMAD.MOV.U32 R14, RZ, RZ, 0x1f ;  /* 0x0000001fff0e7424 */ /* 0x000fe400078e00ff */
[----:B------:R-:W-:-:S07]  /*08c0*/  IMAD.MOV.U32 R12, RZ, RZ, -0x1 ;  /* 0xffffffffff0c7424 */ /* 0x000fce00078e00ff */
[----:B-1----:R-:W-:Y:S05]  /*08d0*/  WARPSYNC.COLLECTIVE R12, `(.L_x_14) ;  /* 0x000000000c087348 */ /* 0x002fea0003c00000 */
[----:B-1----:R0:W1:Y:S02]  /*08e0*/  SHFL.DOWN P0, R10, R3, R13, R14 ;  /* 0x0800000d030a7389 */ /* 0x002064000000000e */
[----:B01----:R-:W-:Y:S05]  /*08f0*/  ENDCOLLECTIVE ;  /* 0x000000000000791b */ /* 0x003fea0003800000 */
.L_x_14:
[----:B------:R-:W-:Y:S02]  /*0900*/  IMAD.MOV.U32 R13, RZ, RZ, 0x8 ;  /* 0x00000008ff0d7424 */ /* 0x000fe400078e00ff */
[----:B------:R-:W-:-:S04]  /*0910*/  IMAD.MOV.U32 R0, RZ, RZ, R10 ;  /* 0x000000ffff007224 */ /* 0x000fc800078e000a */
[----:B------:R-:W-:-:S05]  /*0920*/  FADD R0, R0, R3 ;  /* 0x0000000300007221 */ /* 0x000fca0000000000 */
[----:B------:R-:W-:-:S07]  /*0930*/  MOV R3, R0 ;  /* 0x0000000000037202 */ /* 0x000fce0000000f00 */
[----:B------:R-:W-:Y:S05]  /*0940*/  WARPSYNC.COLLECTIVE R12, `(.L_x_15) ;  /* 0x000000000c087348 */ /* 0x000fea0003c00000 */
[----:B------:R0:W1:Y:S02]  /*0950*/  SHFL.DOWN P0, R10, R3, R13, R14 ;  /* 0x0800000d030a7389 */ /* 0x000064000000000e */
[----:B01----:R-:W-:Y:S05]  /*0960*/  ENDCOLLECTIVE ;  /* 0x000000000000791b */ /* 0x003fea0003800000 */
.L_x_15:
[----:B------:R-:W-:Y:S02]  /*0970*/  HFMA2 R13, -RZ, RZ, 0, 2.384185791015625e-07 ;  /* 0x00000004ff0d7431 */ /* 0x000fe400000001ff */
[----:B------:R-:W-:-:S04]  /*0980*/  IMAD.MOV.U32 R9, RZ, RZ, R10 ;  /* 0x000000ffff097224 */ /* 0x000fc800078e000a */
[----:B------:R-:W-:-:S04]  /*0990*/  FADD R9, R0, R9 ;  /* 0x0000000900097221 */ /* 0x000fc80000000000 */
[----:B------:R-:W-:-:S07]  /*09a0*/  IMAD.MOV.U32 R3, RZ, RZ, R9 ;  /* 0x000000ffff037224 */ /* 0x000fce00078e0009 */
[----:B------:R-:W-:Y:S05]  /*09b0*/  WARPSYNC.COLLECTIVE R12, `(.L_x_16) ;  /* 0x000000000c087348 */ /* 0x000fea0003c00000 */
[----:B------:R0:W1:Y:S02]  /*09c0*/  SHFL.DOWN P0, R10, R3, R13, R14 ;  /* 0x0800000d030a7389 */ /* 0x000064000000000e */
[----:B01----:R-:W-:Y:S05]  /*09d0*/  ENDCOLLECTIVE ;  /* 0x000000000000791b */ /* 0x003fea0003800000 */
.L_x_16:
[----:B------:R-:W-:Y:S02]  /*09e0*/  IMAD.MOV.U32 R13, RZ, RZ, 0x2 ;  /* 0x00000002ff0d7424 */ /* 0x000fe400078e00ff */
[----:B------:R-:W-:-:S04]  /*09f0*/  IMAD.MOV.U32 R8, RZ, RZ, R10 ;  /* 0x000000ffff087224 */ /* 0x000fc800078e000a */
[----:B------:R-:W-:-:S04]  /*0a00*/  FADD R8, R9, R8 ;  /* 0x0000000809087221 */ /* 0x000fc80000000000 */
[----:B------:R-:W-:-:S07]  /*0a10*/  IMAD.MOV.U32 R3, RZ, RZ, R8 ;  /* 0x000000ffff037224 */ /* 0x000fce00078e0008 */
[----:B------:R-:W-:Y:S05]  /*0a20*/  WARPSYNC.COLLECTIVE R12, `(.L_x_17) ;  /* 0x000000000c087348 */ /* 0x000fea0003c00000 */
[----:B------:R0:W1:Y:S02]  /*0a30*/  SHFL.DOWN P0, R10, R3, R13, R14 ;  /* 0x0800000d030a7389 */ /* 0x000064000000000e */
[----:B01----:R-:W-:Y:S05]  /*0a40*/  ENDCOLLECTIVE ;  /* 0x000000000000791b */ /* 0x003fea0003800000 */
.L_x_17:
[----:B------:R-:W-:Y:S01]  /*0a50*/  IMAD.MOV.U32 R13, RZ, RZ, 0x1 ;  /* 0x00000001ff0d7424 */ /* 0x000fe200078e00ff */
[----:B------:R-:W-:-:S05]  /*0a60*/  MOV R11, R10 ;  /* 0x0000000a000b7202 */ /* 0x000fca0000000f00 */
[----:B------:R-:W-:-:S04]  /*0a70*/  FADD R11, R8, R11 ;  /* 0x0000000b080b7221 */ /* 0x000fc80000000000 */
[----:B------:R-:W-:-:S07]  /*0a80*/  IMAD.MOV.U32 R3, RZ, RZ, R11 ;  /* 0x000000ffff037224 */ /* 0x000fce00078e000b */
[----:B------:R-:W-:Y:S05]  /*0a90*/  WARPSYNC.COLLECTIVE R12, `(.L_x_18) ;  /* 0x000000000c087348 */ /* 0x000fea0003c00000 */
[----:B------:R0:W1:Y:S02]  /*0aa0*/  SHFL.DOWN P0, R10, R3, R13, R14 ;  /* 0x0800000d030a7389 */ /* 0x000064000000000e */
[----:B01----:R-:W-:Y:S05]  /*0ab0*/  ENDCOLLECTIVE ;  /* 0x000000000000791b */ /* 0x003fea0003800000 */
.L_x_18:
[----:B------:R-:W-:Y:S05]  /*0ac0*/  BRA `(.L_x_19) ;  /* 0xfffffff800407947 */ /* 0x000fea000383ffff */
        .weak           $__internal_0_$__cuda_sm20_rcp_rn_f32_slowpath
        .type           $__internal_0_$__cuda_sm20_rcp_rn_f32_slowpath,@function
        .size           $__internal_0_$__cuda_sm20_rcp_rn_f32_slowpath,($__internal_1_$__cuda_sm20_sqrt_rn_f32_slowpath - $__internal_0_$__cuda_sm20_rcp_rn_f32_slowpath)
$__internal_0_$__cuda_sm20_rcp_rn_f32_slowpath:
[----:B------:R-:W-:Y:S01]  /*0ad0*/  IMAD.SHL.U32 R2, R0, 0x2, RZ ;  /* 0x0000000200027824 */ /* 0x000fe200078e00ff */
[----:B------:R-:W-:Y:S04]  /*0ae0*/  BSSY.RECONVERGENT B1, `(.L_x_20) ;  /* 0x0000030000017945 */ /* 0x000fe80003800200 */
[----:B------:R-:W-:-:S04]  /*0af0*/  SHF.R.U32.HI R11, RZ, 0x18, R2 ;  /* 0x00000018ff0b7819 */ /* 0x000fc80000011602 */
[----:B------:R-:W-:-:S13]  /*0b00*/  ISETP.NE.U32.AND P0, PT, R11, RZ, PT ;  /* 0x000000ff0b00720c */ /* 0x000fda0003f05070 */
[----:B------:R-:W-:Y:S05]  /*0b10*/  @P0 BRA `(.L_x_21) ;  /* 0x0000000000280947 */ /* 0x000fea0003800000 */
[----:B------:R-:W-:-:S04]  /*0b20*/  SHF.L.U32 R2, R0, 0x1, RZ ;  /* 0x0000000100027819 */ /* 0x000fc800000006ff */
[----:B------:R-:W-:-:S13]  /*0b30*/  ISETP.NE.AND P0, PT, R2, RZ, PT ;  /* 0x000000ff0200720c */ /* 0x000fda0003f05270 */
[----:B------:R-:W-:Y:S01]  /*0b40*/  @P0 FFMA R9, R0, 1.84467440737095516160e+19, RZ ;  /* 0x5f80000000090823 */ /* 0x000fe200000000ff */
[----:B------:R-:W-:Y:S08]  /*0b50*/  @!P0 MUFU.RCP R3, R0 ;  /* 0x0000000000038308 */ /* 0x000ff00000001000 */
[----:B------:R-:W0:Y:S02]  /*0b60*/  @P0 MUFU.RCP R2, R9 ;  /* 0x0000000900020308 */ /* 0x000e240000001000 */
[----:B0-----:R-:W-:-:S04]  /*0b70*/  @P0 FFMA R10, R9, R2, -1 ;  /* 0xbf800000090a0423 */ /* 0x001fc80000000002 */
[----:B------:R-:W-:-:S04]  /*0b80*/  @P0 FADD.FTZ R11, -R10, -RZ ;  /* 0x800000ff0a0b0221 */ /* 0x000fc80000010100 */
[----:B------:R-:W-:-:S04]  /*0b90*/  @P0 FFMA R2, R2, R11, R2 ;  /* 0x0000000b02020223 */ /* 0x000fc80000000002 */
[----:B------:R-:W-:Y:S01]  /*0ba0*/  @P0 FFMA R3, R2, 1.84467440737095516160e+19, RZ ;  /* 0x5f80000002030823 */ /* 0x000fe200000000ff */
[----:B------:R-:W-:Y:S06]  /*0bb0*/  BRA `(.L_x_22) ;  /* 0x0000000000887947 */ /* 0x000fec0003800000 */
.L_x_21:
[----:B------:R-:W-:-:S05]  /*0bc0*/  VIADD R13, R11, 0xffffff03 ;  /* 0xffffff030b0d7836 */ /* 0x000fca0000000000 */
[----:B------:R-:W-:-:S13]  /*0bd0*/  ISETP.GT.U32.AND P0, PT, R13, 0x1, PT ;  /* 0x000000010d00780c */ /* 0x000fda0003f04070 */
[----:B------:R-:W-:Y:S05]  /*0be0*/  @P0 BRA `(.L_x_23) ;  /* 0x0000000000780947 */ /* 0x000fea0003800000 */
[----:B------:R-:W-:Y:S01]  /*0bf0*/  LOP3.LUT R2, R0, 0x7fffff, RZ, 0xc0, !PT ;  /* 0x007fffff00027812 */ /* 0x000fe200078ec0ff */
[----:B------:R-:W-:-:S03]  /*0c00*/  IMAD.MOV.U32 R12, RZ, RZ, 0x3 ;  /* 0x00000003ff0c7424 */ /* 0x000fc600078e00ff */
[----:B------:R-:W-:Y:S02]  /*0c10*/  LOP3.LUT R2, R2, 0x3f800000, RZ, 0xfc, !PT ;  /* 0x3f80000002027812 */ /* 0x000fe400078efcff */
[----:B------:R-:W-:Y:S02]  /*0c20*/  SHF.L.U32 R12, R12, R13, RZ ;  /* 0x0000000d0c0c7219 */ /* 0x000fe400000006ff */
[----:B------:R-:W0:Y:S02]  /*0c30*/  MUFU.RCP R3, R2 ;  /* 0x0000000200037308 */ /* 0x000e240000001000 */
[----:B0-----:R-:W-:-:S04]  /*0c40*/  FFMA R9, R2, R3, -1 ;  /* 0xbf80000002097423 */ /* 0x001fc80000000003 */
[----:B------:R-:W-:-:S04]  /*0c50*/  FADD.FTZ R10, -R9, -RZ ;  /* 0x800000ff090a7221 */ /* 0x000fc80000010100 */
[CCC-:B------:R-:W-:Y:S01]  /*0c60*/  FFMA.RM R9, R3.reuse, R10.reuse, R3.reuse ;  /* 0x0000000a03097223 */ /* 0x1c0fe20000004003 */
[----:B------:R-:W-:-:S04]  /*0c70*/  FFMA.RP R10, R3, R10, R3 ;  /* 0x0000000a030a7223 */ /* 0x000fc80000008003 */
[C---:B------:R-:W-:Y:S02]  /*0c80*/  LOP3.LUT R3, R9.reuse, 0x7fffff, RZ, 0xc0, !PT ;  /* 0x007fffff09037812 */ /* 0x040fe400078ec0ff */
[----:B------:R-:W-:Y:S02]  /*0c90*/  FSETP.NEU.FTZ.AND P0, PT, R9, R10, PT ;  /* 0x0000000a0900720b */ /* 0x000fe40003f1d000 */
[----:B------:R-:W-:Y:S02]  /*0ca0*/  LOP3.LUT R3, R3, 0x800000, RZ, 0xfc, !PT ;  /* 0x0080000003037812 */ /* 0x000fe400078efcff */
[----:B------:R-:W-:Y:S02]  /*0cb0*/  SEL R9, RZ, 0xffffffff, !P0 ;  /* 0xffffffffff097807 */ /* 0x000fe40004000000 */
[----:B------:R-:W-:-:S03]  /*0cc0*/  LOP3.LUT R12, R12, R3, RZ, 0xc0, !PT ;  /* 0x000000030c0c7212 */ /* 0x000fc600078ec0ff */
[----:B------:R-:W-:Y:S01]  /*0cd0*/  IMAD.MOV R2, RZ, RZ, -R9 ;  /* 0x000000ffff027224 */ /* 0x000fe200078e0a09 */
[----:B------:R-:W-:-:S04]  /*0ce0*/  SHF.R.U32.HI R12, RZ, R13, R12 ;  /* 0x0000000dff0c7219 */ /* 0x000fc8000001160c */
[----:B------:R-:W-:Y:S02]  /*0cf0*/  LOP3.LUT P1, RZ, R2, R13, R3, 0xf8, !PT ;  /* 0x0000000d02ff7212 */ /* 0x000fe4000782f803 */
[C---:B------:R-:W-:Y:S02]  /*0d00*/  LOP3.LUT P0, RZ, R12.reuse, 0x1, RZ, 0xc0, !PT ;  /* 0x000000010cff7812 */ /* 0x040fe4000780c0ff */
[----:B------:R-:W-:-:S04]  /*0d10*/  LOP3.LUT P2, RZ, R12, 0x2, RZ, 0xc0, !PT ;  /* 0x000000020cff7812 */ /* 0x000fc8000784c0ff */
[----:B------:R-:W-:Y:S02]  /*0d20*/  PLOP3.LUT P0, PT, P0, P1, P2, 0xe0, 0x0 ;  /* 0x000000000000781c */ /* 0x000fe40000703c20 */
[----:B------:R-:W-:Y:S02]  /*0d30*/  LOP3.LUT P1, RZ, R0, 0x7fffff, RZ, 0xc0, !PT ;  /* 0x007fffff00ff7812 */ /* 0x000fe4000782c0ff */
[----:B------:R-:W-:-:S04]  /*0d40*/  SEL R2, RZ, 0x1, !P0 ;  /* 0x00000001ff027807 */ /* 0x000fc80004000000 */
[----:B------:R-:W-:-:S04]  /*0d50*/  IADD3 R2, PT, PT, -R2, RZ, RZ ;  /* 0x000000ff02027210 */ /* 0x000fc80007ffe1ff */
[----:B------:R-:W-:Y:S01]  /*0d60*/  ISETP.GE.AND P0, PT, R2, RZ, PT ;  /* 0x000000ff0200720c */ /* 0x000fe20003f06270 */
[----:B------:R-:W-:-:S05]  /*0d70*/  VIADD R2, R11, 0xffffff04 ;  /* 0xffffff040b027836 */ /* 0x000fca0000000000 */
[----:B------:R-:W-:-:S07]  /*0d80*/  SHF.R.U32.HI R3, RZ, R2, R3 ;  /* 0x00000002ff037219 */ /* 0x000fce0000011603 */
[----:B------:R-:W-:-:S04]  /*0d90*/  @!P0 VIADD R3, R3, 0x1 ;  /* 0x0000000103038836 */ /* 0x000fc80000000000 */
[----:B------:R-:W-:-:S05]  /*0da0*/  @!P1 IMAD.SHL.U32 R3, R3, 0x2, RZ ;  /* 0x0000000203039824 */ /* 0x000fca00078e00ff */
[----:B------:R-:W-:Y:S01]  /*0db0*/  LOP3.LUT R3, R3, 0x80000000, R0, 0xf8, !PT ;  /* 0x8000000003037812 */ /* 0x000fe200078ef800 */
[----:B------:R-:W-:Y:S06]  /*0dc0*/  BRA `(.L_x_22) ;  /* 0x0000000000047947 */ /* 0x000fec0003800000 */
.L_x_23:
[----:B------:R0:W1:Y:S02]  /*0dd0*/  MUFU.RCP R3, R0 ;  /* 0x0000000000037308 */ /* 0x0000640000001000 */
.L_x_22:
[----:B------:R-:W-:Y:S05]  /*0de0*/  BSYNC.RECONVERGENT B1 ;  /* 0x0000000000017941 */ /* 0x000fea0003800200 */
.L_x_20:
[----:B------:R-:W-:-:S04]  /*0df0*/  HFMA2 R9, -RZ, RZ, 0, 0 ;  /* 0x00000000ff097431 */ /* 0x000fc800000001ff */
[----:B01----:R-:W-:Y:S05]  /*0e00*/  RET.REL.NODEC R8 `(_Z13rmsNormKernelPKfS0_Pfif) ;  /* 0xfffffff0087c7950 */ /* 0x003fea0003c3ffff */
        .weak           $__internal_1_$__cuda_sm20_sqrt_rn_f32_slowpath
        .type           $__internal_1_$__cuda_sm20_sqrt_rn_f32_slowpath,@function
        .size           $__internal_1_$__cuda_sm20_sqrt_rn_f32_slowpath,($__internal_2_$__cuda_sm3x_div_rn_noftz_f32_slowpath - $__internal_1_$__cuda_sm20_sqrt_rn_f32_slowpath)
$__internal_1_$__cuda_sm20_sqrt_rn_f32_slowpath:
[----:B------:R-:W-:-:S13]  /*0e10*/  LOP3.LUT P0, RZ, R3, 0x7fffffff, RZ, 0xc0, !PT ;  /* 0x7fffffff03ff7812 */ /* 0x000fda000780c0ff */
[----:B------:R-:W-:Y:S01]  /*0e20*/  @!P0 IMAD.MOV.U32 R2, RZ, RZ, R3 ;  /* 0x000000ffff028224 */ /* 0x000fe200078e0003 */
[----:B------:R-:W-:Y:S06]  /*0e30*/  @!P0 BRA `(.L_x_24) ;  /* 0x0000000000448947 */ /* 0x000fec0003800000 */
[----:B------:R-:W-:Y:S01]  /*0e40*/  FSETP.GEU.FTZ.AND P0, PT, R3, RZ, PT ;  /* 0x000000ff0300720b */ /* 0x000fe20003f1e000 */
[----:B------:R-:W-:-:S12]  /*0e50*/  IMAD.MOV.U32 R0, RZ, RZ, R3 ;  /* 0x000000ffff007224 */ /* 0x000fd800078e0003 */
[----:B------:R-:W-:Y:S01]  /*0e60*/  @!P0 IMAD.MOV.U32 R2, RZ, RZ, 0x7fffffff ;  /* 0x7fffffffff028424 */ /* 0x000fe200078e00ff */
[----:B------:R-:W-:Y:S06]  /*0e70*/  @!P0 BRA `(.L_x_24) ;  /* 0x0000000000348947 */ /* 0x000fec0003800000 */
[----:B------:R-:W-:-:S13]  /*0e80*/  FSETP.GTU.FTZ.AND P0, PT, |R0|, +INF , PT ;  /* 0x7f8000000000780b */ /* 0x000fda0003f1c200 */
[----:B------:R-:W-:Y:S01]  /*0e90*/  @P0 FADD.FTZ R2, R0, 1 ;  /* 0x3f80000000020421 */ /* 0x000fe20000010000 */
[----:B------:R-:W-:Y:S06]  /*0ea0*/  @P0 BRA `(.L_x_24) ;  /* 0x0000000000280947 */ /* 0x000fec0003800000 */
[----:B------:R-:W-:-:S13]  /*0eb0*/  FSETP.NEU.FTZ.AND P0, PT, |R0|, +INF , PT ;  /* 0x7f8000000000780b */ /* 0x000fda0003f1d200 */
[----:B------:R-:W-:-:S04]  /*0ec0*/  @P0 FFMA R3, R0, 1.84467440737095516160e+19, RZ ;  /* 0x5f80000000030823 */ /* 0x000fc800000000ff */
[----:B------:R-:W0:Y:S02]  /*0ed0*/  @P0 MUFU.RSQ R2, R3 ;  /* 0x0000000300020308 */ /* 0x000e240000001400 */
[----:B0-----:R-:W-:Y:S01]  /*0ee0*/  @P0 FMUL.FTZ R8, R3, R2 ;  /* 0x0000000203080220 */ /* 0x001fe20000410000 */
[----:B------:R-:W-:Y:S01]  /*0ef0*/  @P0 FMUL.FTZ R10, R2, 0.5 ;  /* 0x3f000000020a0820 */ /* 0x000fe20000410000 */
[----:B------:R-:W-:Y:S02]  /*0f00*/  @!P0 MOV R2, R0 ;  /* 0x0000000000028202 */ /* 0x000fe40000000f00 */
[----:B------:R-:W-:-:S04]  /*0f10*/  @P0 FADD.FTZ R9, -R8, -RZ ;  /* 0x800000ff08090221 */ /* 0x000fc80000010100 */
[----:B------:R-:W-:-:S04]  /*0f20*/  @P0 FFMA R9, R8, R9, R3 ;  /* 0x0000000908090223 */ /* 0x000fc80000000003 */
[----:B------:R-:W-:-:S04]  /*0f30*/  @P0 FFMA R9, R9, R10, R8 ;  /* 0x0000000a09090223 */ /* 0x000fc80000000008 */
[----:B------:R-:W-:-:S07]  /*0f40*/  @P0 FMUL.FTZ R2, R9, 2.3283064365386962891e-10 ;  /* 0x2f80000009020820 */ /* 0x000fce0000410000 */
.L_x_24:
[----:B------:R-:W-:Y:S02]  /*0f50*/  IMAD.MOV.U32 R0, RZ, RZ, R2 ;  /* 0x000000ffff007224 */ /* 0x000fe400078e0002 */
[----:B------:R-:W-:Y:S02]  /*0f60*/  IMAD.MOV.U32 R2, RZ, RZ, R11 ;  /* 0x000000ffff027224 */ /* 0x000fe400078e000b */
[----:B------:R-:W-:-:S04]  /*0f70*/  IMAD.MOV.U32 R3, RZ, RZ, 0x0 ;  /* 0x00000000ff037424 */ /* 0x000fc800078e00ff */
[----:B------:R-:W-:Y:S05]  /*0f80*/  RET.REL.NODEC R2 `(_Z13rmsNormKernelPKfS0_Pfif) ;  /* 0xfffffff0021c7950 */ /* 0x000fea0003c3ffff */
        .weak           $__internal_2_$__cuda_sm3x_div_rn_noftz_f32_slowpath
        .type           $__internal_2_$__cuda_sm3x_div_rn_noftz_f32_slowpath,@function
        .size           $__internal_2_$__cuda_sm3x_div_rn_noftz_f32_slowpath,(.L_x_39 - $__internal_2_$__cuda_sm3x_div_rn_noftz_f32_slowpath)
$__internal_2_$__cuda_sm3x_div_rn_noftz_f32_slowpath:
[--C-:B------:R-:W-:Y:S01]  /*0f90*/  SHF.R.U32.HI R9, RZ, 0x17, R3.reuse ;  /* 0x00000017ff097819 */ /* 0x100fe20000011603 */
[----:B------:R-:W-:Y:S01]  /*0fa0*/  BSSY.RECONVERGENT B1, `(.L_x_25) ;  /* 0x0000064000017945 */ /* 0x000fe20003800200 */
[--C-:B------:R-:W-:Y:S01]  /*0fb0*/  SHF.R.U32.HI R8, RZ, 0x17, R0.reuse ;  /* 0x00000017ff087819 */ /* 0x100fe20000011600 */
[----:B------:R-:W-:Y:S01]  /*0fc0*/  IMAD.MOV.U32 R10, RZ, RZ, R0 ;  /* 0x000000ffff0a7224 */ /* 0x000fe200078e0000 */
[----:B------:R-:W-:Y:S01]  /*0fd0*/  LOP3.LUT R9, R9, 0xff, RZ, 0xc0, !PT ;  /* 0x000000ff09097812 */ /* 0x000fe200078ec0ff */
[----:B------:R-:W-:Y:S01]  /*0fe0*/  IMAD.MOV.U32 R11, RZ, RZ, R3 ;  /* 0x000000ffff0b7224 */ /* 0x000fe200078e0003 */
[----:B------:R-:W-:Y:S02]  /*0ff0*/  LOP3.LUT R14, R8, 0xff, RZ, 0xc0, !PT ;  /* 0x000000ff080e7812 */ /* 0x000fe400078ec0ff */
[----:B------:R-:W-:-:S03]  /*1000*/  IADD3 R12, PT, PT, R9, -0x1, RZ ;  /* 0xffffffff090c7810 */ /* 0x000fc60007ffe0ff */
[----:B------:R-:W-:Y:S01]  /*1010*/  VIADD R13, R14, 0xffffffff ;  /* 0xffffffff0e0d7836 */ /* 0x000fe20000000000 */
[----:B------:R-:W-:-:S04]  /*1020*/  ISETP.GT.U32.AND P0, PT, R12, 0xfd, PT ;  /* 0x000000fd0c00780c */ /* 0x000fc80003f04070 */
[----:B------:R-:W-:-:S13]  /*1030*/  ISETP.GT.U32.OR P0, PT, R13, 0xfd, P0 ;  /* 0x000000fd0d00780c */ /* 0x000fda0000704470 */
[----:B------:R-:W-:Y:S01]  /*1040*/  @!P0 MOV R8, RZ ;  /* 0x000000ff00088202 */ /* 0x000fe20000000f00 */
[----:B------:R-:W-:Y:S06]  /*1050*/  @!P0 BRA `(.L_x_26) ;  /* 0x00000000005c8947 */ /* 0x000fec0003800000 */
[----:B------:R-:W-:Y:S02]  /*1060*/  FSETP.GTU.FTZ.AND P0, PT, |R0|, +INF , PT ;  /* 0x7f8000000000780b */ /* 0x000fe40003f1c200 */
[----:B------:R-:W-:-:S04]  /*1070*/  FSETP.GTU.FTZ.AND P1, PT, |R3|, +INF , PT ;  /* 0x7f8000000300780b */ /* 0x000fc80003f3c200 */
[----:B------:R-:W-:-:S13]  /*1080*/  PLOP3.LUT P0, PT, P0, P1, PT, 0xf8, 0x8f ;  /* 0x00000000008f781c */ /* 0x000fda0000703f70 */
[----:B------:R-:W-:Y:S05]  /*1090*/  @P0 BRA `(.L_x_27) ;  /* 0x00000004004c0947 */ /* 0x000fea0003800000 */
[----:B------:R-:W-:-:S13]  /*10a0*/  LOP3.LUT P0, RZ, R11, 0x7fffffff, R10, 0xc8, !PT ;  /* 0x7fffffff0bff7812 */ /* 0x000fda000780c80a */
[----:B------:R-:W-:Y:S05]  /*10b0*/  @!P0 BRA `(.L_x_28) ;  /* 0x00000004003c8947 */ /* 0x000fea0003800000 */
[C---:B------:R-:W-:Y:S02]  /*10c0*/  FSETP.NEU.FTZ.AND P2, PT, |R0|.reuse, +INF , PT ;  /* 0x7f8000000000780b */ /* 0x040fe40003f5d200 */
[----:B------:R-:W-:Y:S02]  /*10d0*/  FSETP.NEU.FTZ.AND P1, PT, |R3|, +INF , PT ;  /* 0x7f8000000300780b */ /* 0x000fe40003f3d200 */
[----:B------:R-:W-:-:S11]  /*10e0*/  FSETP.NEU.FTZ.AND P0, PT, |R0|, +INF , PT ;  /* 0x7f8000000000780b */ /* 0x000fd60003f1d200 */
[----:B------:R-:W-:Y:S05]  /*10f0*/  @!P1 BRA !P2, `(.L_x_28) ;  /* 0x00000004002c9947 */ /* 0x000fea0005000000 */
[----:B------:R-:W-:-:S04]  /*1100*/  LOP3.LUT P2, RZ, R10, 0x7fffffff, RZ, 0xc0, !PT ;  /* 0x7fffffff0aff7812 */ /* 0x000fc8000784c0ff */
[----:B------:R-:W-:-:S13]  /*1110*/  PLOP3.LUT P1, PT, P1, P2, PT, 0x2f, 0xf2 ;  /* 0x0000000000f2781c */ /* 0x000fda0000f24577 */
[----:B------:R-:W-:Y:S05]  /*1120*/  @P1 BRA `(.L_x_29) ;  /* 0x0000000400181947 */ /* 0x000fea0003800000 */
[----:B------:R-:W-:-:S04]  /*1130*/  LOP3.LUT P1, RZ, R11, 0x7fffffff, RZ, 0xc0, !PT ;  /* 0x7fffffff0bff7812 */ /* 0x000fc8000782c0ff */
[----:B------:R-:W-:-:S13]  /*1140*/  PLOP3.LUT P0, PT, P0, P1, PT, 0x2f, 0xf2 ;  /* 0x0000000000f2781c */ /* 0x000fda0000702577 */
[----:B------:R-:W-:Y:S05]  /*1150*/  @P0 BRA `(.L_x_30) ;  /* 0x0000000400000947 */ /* 0x000fea0003800000 */
[----:B------:R-:W-:Y:S02]  /*1160*/  ISETP.GE.AND P0, PT, R13, RZ, PT ;  /* 0x000000ff0d00720c */ /* 0x000fe40003f06270 */
[----:B------:R-:W-:-:S11]  /*1170*/  ISETP.GE.AND P1, PT, R12, RZ, PT ;  /* 0x000000ff0c00720c */ /* 0x000fd60003f26270 */
[----:B------:R-:W-:Y:S02]  /*1180*/  @P0 IMAD.MOV.U32 R8, RZ, RZ, RZ ;  /* 0x000000ffff080224 */ /* 0x000fe400078e00ff */
[----:B------:R-:W-:Y:S01]  /*1190*/  @!P0 FFMA R10, R0, 1.84467440737095516160e+19, RZ ;  /* 0x5f800000000a8823 */ /* 0x000fe200000000ff */
[----:B------:R-:W-:Y:S02]  /*11a0*/  @!P0 IMAD.MOV.U32 R8, RZ, RZ, -0x40 ;  /* 0xffffffc0ff088424 */ /* 0x000fe400078e00ff */
[----:B------:R-:W-:-:S03]  /*11b0*/  @!P1 FFMA R11, R3, 1.84467440737095516160e+19, RZ ;  /* 0x5f800000030b9823 */ /* 0x000fc600000000ff */
[----:B------:R-:W-:-:S07]  /*11c0*/  @!P1 IADD3 R8, PT, PT, R8, 0x40, RZ ;  /* 0x0000004008089810 */ /* 0x000fce0007ffe0ff */
.L_x_26:
[----:B------:R-:W-:Y:S01]  /*11d0*/  LEA R0, R9, 0xc0800000, 0x17 ;  /* 0xc080000009007811 */ /* 0x000fe200078eb8ff */
[----:B------:R-:W-:Y:S01]  /*11e0*/  VIADD R3, R14, 0xffffff81 ;  /* 0xffffff810e037836 */ /* 0x000fe20000000000 */
[----:B------:R-:W-:Y:S03]  /*11f0*/  BSSY.RECONVERGENT B2, `(.L_x_31) ;  /* 0x0000035000027945 */ /* 0x000fe60003800200 */
[----:B------:R-:W-:Y:S01]  /*1200*/  IMAD.IADD R11, R11, 0x1, -R0 ;  /* 0x000000010b0b7824 */ /* 0x000fe200078e0a00 */
[C---:B------:R-:W-:Y:S01]  /*1210*/  IADD3 R9, PT, PT, R3.reuse, 0x7f, -R9 ;  /* 0x0000007f03097810 */ /* 0x040fe20007ffe809 */
[----:B------:R-:W-:Y:S02]  /*1220*/  IMAD R0, R3, -0x800000, R10 ;  /* 0xff80000003007824 */ /* 0x000fe400078e020a */
[----:B------:R-:W0:Y:S01]  /*1230*/  MUFU.RCP R12, R11 ;  /* 0x0000000b000c7308 */ /* 0x000e220000001000 */
[----:B------:R-:W-:Y:S01]  /*1240*/  FADD.FTZ R13, -R11, -RZ ;  /* 0x800000ff0b0d7221 */ /* 0x000fe20000010100 */
[----:B------:R-:W-:-:S03]  /*1250*/  IADD3 R9, PT, PT, R9, R8, RZ ;  /* 0x0000000809097210 */ /* 0x000fc60007ffe0ff */
[----:B0-----:R-:W-:-:S04]  /*1260*/  FFMA R15, R12, R13, 1 ;  /* 0x3f8000000c0f7423 */ /* 0x001fc8000000000d */
[----:B------:R-:W-:-:S04]  /*1270*/  FFMA R17, R12, R15, R12 ;  /* 0x0000000f0c117223 */ /* 0x000fc8000000000c */
[----:B------:R-:W-:-:S04]  /*1280*/  FFMA R10, R0, R17, RZ ;  /* 0x00000011000a7223 */ /* 0x000fc800000000ff */
[----:B------:R-:W-:-:S04]  /*1290*/  FFMA R15, R13, R10, R0 ;  /* 0x0000000a0d0f7223 */ /* 0x000fc80000000000 */
[----:B------:R-:W-:-:S04]  /*12a0*/  FFMA R10, R17, R15, R10 ;  /* 0x0000000f110a7223 */ /* 0x000fc8000000000a */
[----:B------:R-:W-:-:S04]  /*12b0*/  FFMA R13, R13, R10, R0 ;  /* 0x0000000a0d0d7223 */ /* 0x000fc80000000000 */
[----:B------:R-:W-:-:S05]  /*12c0*/  FFMA R0, R17, R13, R10 ;  /* 0x0000000d11007223 */ /* 0x000fca000000000a */
[----:B------:R-:W-:-:S04]  /*12d0*/  SHF.R.U32.HI R3, RZ, 0x17, R0 ;  /* 0x00000017ff037819 */ /* 0x000fc80000011600 */
[----:B------:R-:W-:-:S05]  /*12e0*/  LOP3.LUT R3, R3, 0xff, RZ, 0xc0, !PT ;  /* 0x000000ff03037812 */ /* 0x000fca00078ec0ff */
[----:B------:R-:W-:-:S04]  /*12f0*/  IMAD.IADD R11, R3, 0x1, R9 ;  /* 0x00000001030b7824 */ /* 0x000fc800078e0209 */
[----:B------:R-:W-:-:S05]  /*1300*/  VIADD R3, R11, 0xffffffff ;  /* 0xffffffff0b037836 */ /* 0x000fca0000000000 */
[----:B------:R-:W-:-:S13]  /*1310*/  ISETP.GE.U32.AND P0, PT, R3, 0xfe, PT ;  /* 0x000000fe0300780c */ /* 0x000fda0003f06070 */
[----:B------:R-:W-:Y:S05]  /*1320*/  @!P0 BRA `(.L_x_32) ;  /* 0x0000000000808947 */ /* 0x000fea0003800000 */
[----:B------:R-:W-:-:S13]  /*1330*/  ISETP.GT.AND P0, PT, R11, 0xfe, PT ;  /* 0x000000fe0b00780c */ /* 0x000fda0003f04270 */
[----:B------:R-:W-:Y:S05]  /*1340*/  @P0 BRA `(.L_x_33) ;  /* 0x00000000006c0947 */ /* 0x000fea0003800000 */
[----:B------:R-:W-:-:S13]  /*1350*/  ISETP.GE.AND P0, PT, R11, 0x1, PT ;  /* 0x000000010b00780c */ /* 0x000fda0003f06270 */
[----:B------:R-:W-:Y:S05]  /*1360*/  @P0 BRA `(.L_x_34) ;  /* 0x0000000000740947 */ /* 0x000fea0003800000 */
[----:B------:R-:W-:Y:S02]  /*1370*/  ISETP.GE.AND P0, PT, R11, -0x18, PT ;  /* 0xffffffe80b00780c */ /* 0x000fe40003f06270 */
[----:B------:R-:W-:-:S11]  /*1380*/  LOP3.LUT R0, R0, 0x80000000, RZ, 0xc0, !PT ;  /* 0x8000000000007812 */ /* 0x000fd600078ec0ff */
[----:B------:R-:W-:Y:S05]  /*1390*/  @!P0 BRA `(.L_x_34) ;  /* 0x0000000000688947 */ /* 0x000fea0003800000 */
[CCC-:B------:R-:W-:Y:S01]  /*13a0*/  FFMA.RZ R3, R17.reuse, R13.reuse, R10.reuse ;  /* 0x0000000d11037223 */ /* 0x1c0fe2000000c00a */
[-CC-:B------:R-:W-:Y:S01]  /*13b0*/  FFMA.RM R8, R17, R13.reuse, R10.reuse ;  /* 0x0000000d11087223 */ /* 0x180fe2000000400a */
[C---:B------:R-:W-:Y:S02]  /*13c0*/  ISETP.NE.AND P2, PT, R11.reuse, RZ, PT ;  /* 0x000000ff0b00720c */ /* 0x040fe40003f45270 */
[----:B------:R-:W-:Y:S02]  /*13d0*/  ISETP.NE.AND P1, PT, R11, RZ, PT ;  /* 0x000000ff0b00720c */ /* 0x000fe40003f25270 */
[----:B------:R-:W-:Y:S01]  /*13e0*/  LOP3.LUT R9, R3, 0x7fffff, RZ, 0xc0, !PT ;  /* 0x007fffff03097812 */ /* 0x000fe200078ec0ff */
[----:B------:R-:W-:Y:S01]  /*13f0*/  FFMA.RP R3, R17, R13, R10 ;  /* 0x0000000d11037223 */ /* 0x000fe2000000800a */
[----:B------:R-:W-:Y:S01]  /*1400*/  IADD3 R10, PT, PT, R11, 0x20, RZ ;  /* 0x000000200b0a7810 */ /* 0x000fe20007ffe0ff */
[----:B------:R-:W-:Y:S01]  /*1410*/  IMAD.MOV R11, RZ, RZ, -R11 ;  /* 0x000000ffff0b7224 */ /* 0x000fe200078e0a0b */
[----:B------:R-:W-:-:S02]  /*1420*/  LOP3.LUT R9, R9, 0x800000, RZ, 0xfc, !PT ;  /* 0x0080000009097812 */ /* 0x000fc400078efcff */
[----:B------:R-:W-:Y:S02]  /*1430*/  FSETP.NEU.FTZ.AND P0, PT, R3, R8, PT ;  /* 0x000000080300720b */ /* 0x000fe40003f1d000 */
[----:B------:R-:W-:Y:S02]  /*1440*/  SHF.L.U32 R10, R9, R10, RZ ;  /* 0x0000000a090a7219 */ /* 0x000fe400000006ff */
[----:B------:R-:W-:Y:S02]  /*1450*/  SEL R8, R11, RZ, P2 ;  /* 0x000000ff0b087207 */ /* 0x000fe40001000000 */
[----:B------:R-:W-:Y:S02]  /*1460*/  ISETP.NE.AND P1, PT, R10, RZ, P1 ;  /* 0x000000ff0a00720c */ /* 0x000fe40000f25270 */
[----:B------:R-:W-:Y:S02]  /*1470*/  SHF.R.U32.HI R8, RZ, R8, R9 ;  /* 0x00000008ff087219 */ /* 0x000fe40000011609 */
[----:B------:R-:W-:-:S02]  /*1480*/  PLOP3.LUT P0, PT, P0, P1, PT, 0xf8, 0x8f ;  /* 0x00000000008f781c */ /* 0x000fc40000703f70 */
[----:B------:R-:W-:Y:S02]  /*1490*/  SHF.R.U32.HI R10, RZ, 0x1, R8 ;  /* 0x00000001ff0a7819 */ /* 0x000fe40000011608 */
[----:B------:R-:W-:-:S04]  /*14a0*/  SEL R3, RZ, 0x1, !P0 ;  /* 0x00000001ff037807 */ /* 0x000fc80004000000 */
[----:B------:R-:W-:-:S04]  /*14b0*/  LOP3.LUT R3, R3, 0x1, R10, 0xf8, !PT ;  /* 0x0000000103037812 */ /* 0x000fc800078ef80a */
[----:B------:R-:W-:-:S05]  /*14c0*/  LOP3.LUT R3, R3, R8, RZ, 0xc0, !PT ;  /* 0x0000000803037212 */ /* 0x000fca00078ec0ff */
[----:B------:R-:W-:-:S05]  /*14d0*/  IMAD.IADD R3, R10, 0x1, R3 ;  /* 0x000000010a037824 */ /* 0x000fca00078e0203 */
[----:B------:R-:W-:Y:S01]  /*14e0*/  LOP3.LUT R0, R3, R0, RZ, 0xfc, !PT ;  /* 0x0000000003007212 */ /* 0x000fe200078efcff */
[----:B------:R-:W-:Y:S06]  /*14f0*/  BRA `(.L_x_34) ;  /* 0x0000000000107947 */ /* 0x000fec0003800000 */
.L_x_33:
[----:B------:R-:W-:-:S04]  /*1500*/  LOP3.LUT R0, R0, 0x80000000, RZ, 0xc0, !PT ;  /* 0x8000000000007812 */ /* 0x000fc800078ec0ff */
[----:B------:R-:W-:Y:S01]  /*1510*/  LOP3.LUT R0, R0, 0x7f800000, RZ, 0xfc, !PT ;  /* 0x7f80000000007812 */ /* 0x000fe200078efcff */
[----:B------:R-:W-:Y:S06]  /*1520*/  BRA `(.L_x_34) ;  /* 0x0000000000047947 */ /* 0x000fec0003800000 */
.L_x_32:
[----:B------:R-:W-:-:S07]  /*1530*/  LEA R0, R9, R0, 0x17 ;  /* 0x0000000009007211 */ /* 0x000fce00078eb8ff */
.L_x_34:
[----:B------:R-:W-:Y:S05]  /*1540*/  BSYNC.RECONVERGENT B2 ;  /* 0x0000000000027941 */ /* 0x000fea0003800200 */
.L_x_31:
[----:B------:R-:W-:Y:S05]  /*1550*/  BRA `(.L_x_35) ;  /* 0x0000000000207947 */ /* 0x000fea0003800000 */
.L_x_30:
[----:B------:R-:W-:-:S04]  /*1560*/  LOP3.LUT R0, R11, 0x80000000, R10, 0x48, !PT ;  /* 0x800000000b007812 */ /* 0x000fc800078e480a */
[----:B------:R-:W-:Y:S01]  /*1570*/  LOP3.LUT R0, R0, 0x7f800000, RZ, 0xfc, !PT ;  /* 0x7f80000000007812 */ /* 0x000fe200078efcff */
[----:B------:R-:W-:Y:S06]  /*1580*/  BRA `(.L_x_35) ;  /* 0x0000000000147947 */ /* 0x000fec0003800000 */
.L_x_29:
[----:B------:R-:W-:Y:S01]  /*1590*/  LOP3.LUT R0, R11, 0x80000000, R10, 0x48, !PT ;  /* 0x800000000b007812 */ /* 0x000fe200078e480a */
[----:B------:R-:W-:Y:S06]  /*15a0*/  BRA `(.L_x_35) ;  /* 0x00000000000c7947 */ /* 0x000fec0003800000 */
.L_x_28:
[----:B------:R-:W0:Y:S01]  /*15b0*/  MUFU.RSQ R0, -QNAN ;  /* 0xffc0000000007908 */ /* 0x000e220000001400 */
[----:B------:R-:W-:Y:S05]  /*15c0*/  BRA `(.L_x_35) ;  /* 0x0000000000047947 */ /* 0x000fea0003800000 */
.L_x_27:
[----:B------:R-:W-:-:S07]  /*15d0*/  FADD.FTZ R0, R0, R3 ;  /* 0x0000000300007221 */ /* 0x000fce0000010000 */
.L_x_35:
[----:B------:R-:W-:Y:S05]  /*15e0*/  BSYNC.RECONVERGENT B1 ;  /* 0x0000000000017941 */ /* 0x000fea0003800200 */
.L_x_25:
[----:B------:R-:W-:-:S04]  /*15f0*/  IMAD.MOV.U32 R3, RZ, RZ, 0x0 ;  /* 0x00000000ff037424 */ /* 0x000fc800078e00ff */
[----:B0-----:R-:W-:Y:S05]  /*1600*/  RET.REL.NODEC R2 `(_Z13rmsNormKernelPKfS0_Pfif) ;  /* 0xffffffe8027c7950 */ /* 0x001fea0003c3ffff */
.L_x_36:
[----:B------:R-:W-:-:S00]  /*1610*/  BRA `(.L_x_36) ;  /* 0xfffffffc00fc7947 */ /* 0x000fc0000383ffff */
[----:B------:R-:W-:-:S00]  /*1620*/  NOP ;  /* 0x0000000000007918 */ /* 0x000fc00000000000 */
        /* <DEDUP_REMOVED lines=13> */
.L_x_39:


//--------------------- .nv.shared._Z13rmsNormKernelPKfS0_Pfif --------------------------
	.section	.nv.shared._Z13rmsNormKernelPKfS0_Pfif,"aw",@nobits
	.sectionflags	@""
	.align	4
.nv.shared._Z13rmsNormKernelPKfS0_Pfif:
	.zero		1156


//--------------------- .nv.shared.reserved.0     --------------------------
	.section	.nv.shared.reserved.0,"aw",@nobits
	.weak		__nv_reservedSMEM_offset_0_alias
	.size		__nv_reservedSMEM_offset_0_alias, 0, 64
	.other		__nv_reservedSMEM_offset_0_alias,@"STO_CUDA_RESERVED_SHARED STV_DEFAULT"
__nv_reservedSMEM_offset_0_alias:
	.zero		0
	.zero		64


//--------------------- .nv.constant0._Z13rmsNormKernelPKfS0_Pfif --------------------------
	.section	.nv.constant0._Z13rmsNormKernelPKfS0_Pfif,"a",@progbits
	.sectionflags	@""
	.align	4
.nv.constant0._Z13rmsNormKernelPKfS0_Pfif:
	.zero		928


//--------------------- SYMBOLS --------------------------

	.type		.nv.reservedSmem.offset0,@object
	.size		.nv.reservedSmem.offset0,0x4
	.type		.nv.reservedSmem.cap,@object
	.size		.nv.reservedSmem.cap,0x4
